//
// Generated by NVIDIA NVVM Compiler
//
// Compiler Build ID: CL-36424714
// Cuda compilation tools, release 13.0, V13.0.88
// Based on NVVM 20.0.0
//

.version 9.0
.target sm_100
.address_size 64

	// .globl	_Z13dotProdKernelPfS_S_i

.visible .entry _Z13dotProdKernelPfS_S_i(
	.param .u64 .ptr .align 1 _Z13dotProdKernelPfS_S_i_param_0,
	.param .u64 .ptr .align 1 _Z13dotProdKernelPfS_S_i_param_1,
	.param .u64 .ptr .align 1 _Z13dotProdKernelPfS_S_i_param_2,
	.param .u32 _Z13dotProdKernelPfS_S_i_param_3
)
{
	.reg .pred 	%p<2>;
	.reg .b32 	%r<6>;
	.reg .b32 	%f<4>;
	.reg .b64 	%rd<11>;

	ld.param.u64 	%rd1, [_Z13dotProdKernelPfS_S_i_param_0];
	ld.param.u64 	%rd2, [_Z13dotProdKernelPfS_S_i_param_1];
	ld.param.u64 	%rd3, [_Z13dotProdKernelPfS_S_i_param_2];
	ld.param.u32 	%r2, [_Z13dotProdKernelPfS_S_i_param_3];
	mov.u32 	%r3, %ntid.x;
	mov.u32 	%r4, %ctaid.x;
	mov.u32 	%r5, %tid.x;
	mad.lo.s32 	%r1, %r3, %r4, %r5;
	setp.ge.s32 	%p1, %r1, %r2;
	@%p1 bra 	$L__BB0_2;
	cvta.to.global.u64 	%rd4, %rd1;
	cvta.to.global.u64 	%rd5, %rd2;
	cvta.to.global.u64 	%rd6, %rd3;
	mul.wide.s32 	%rd7, %r1, 4;
	add.s64 	%rd8, %rd4, %rd7;
	ld.global.f32 	%f1, [%rd8];
	add.s64 	%rd9, %rd5, %rd7;
	ld.global.f32 	%f2, [%rd9];
	mul.f32 	%f3, %f1, %f2;
	add.s64 	%rd10, %rd6, %rd7;
	st.global.f32 	[%rd10], %f3;
$L__BB0_2:
	ret;

}


// ===== COMPILED SASS (sm_100) =====

	.target	sm_100

	.elftype	@"ET_EXEC"


//--------------------- .note.nv.tkinfo           --------------------------
	.section	.note.nv.tkinfo,"",@"SHT_NOTE"
	.sectionflags	@"SHF_NOTE_NV_TKINFO"
	.tkinfo
        /*0018*/ 	.word	0x00000002
        /*0030*/ 	.string	""
        /*0030*/ 	.string	"ptxas"
        /*0030*/ 	.string	"Cuda compilation tools, release 13.0, V13.0.88"
        /*0030*/ 	.string	"Build cuda_13.0.r13.0/compiler.36424714_0"
        /*0030*/ 	.string	"-arch sm_100 -m 64 "



//--------------------- .note.nv.cuinfo           --------------------------
	.section	.note.nv.cuinfo,"",@"SHT_NOTE"
	.sectionflags	@"SHF_NOTE_NV_CUINFO"
        /*0018*/ 	.short	0x0002
        /*001a*/ 	.short	0x0064
        /*001c*/ 	.short	0x0082
	.zero		2


//--------------------- .nv.info                  --------------------------
	.section	.nv.info,"",@"SHT_CUDA_INFO"
	.align	4


	//----- nvinfo : EIATTR_REGCOUNT
	.align		4
        /*0000*/ 	.byte	0x04, 0x2f
        /*0002*/ 	.short	(.L_1 - .L_0)
	.align		4
.L_0:
        /*0004*/ 	.word	index@(_Z13dotProdKernelPfS_S_i)
        /*0008*/ 	.word	0x0000000c


	//----- nvinfo : EIATTR_FRAME_SIZE
	.align		4
.L_1:
        /*000c*/ 	.byte	0x04, 0x11
        /*000e*/ 	.short	(.L_3 - .L_2)
	.align		4
.L_2:
        /*0010*/ 	.word	index@(_Z13dotProdKernelPfS_S_i)
        /*0014*/ 	.word	0x00000000


	//----- nvinfo : EIATTR_MIN_STACK_SIZE
	.align		4
.L_3:
        /*0018*/ 	.byte	0x04, 0x12
        /*001a*/ 	.short	(.L_5 - .L_4)
	.align		4
.L_4:
        /*001c*/ 	.word	index@(_Z13dotProdKernelPfS_S_i)
        /*0020*/ 	.word	0x00000000
.L_5:


//--------------------- .nv.compat                --------------------------
	.section	.nv.compat,"",@"SHT_CUDA_COMPAT_INFO"
	.align	4
        /*0000*/ 	.byte	0x02, 0x09, 0x00, 0x00, 0x02, 0x02, 0x01, 0x00, 0x02, 0x05, 0x05, 0x00, 0x03, 0x07, 0x01, 0x01
        /*0010*/ 	.byte	0x02, 0x03, 0x00, 0x00, 0x02, 0x06, 0x01, 0x00, 0x04, 0x0b, 0x08, 0x00, 0x09, 0x00, 0x00, 0x00
        /*0020*/ 	.byte	0x00, 0x00, 0x00, 0x00


//--------------------- .nv.info._Z13dotProdKernelPfS_S_i --------------------------
	.section	.nv.info._Z13dotProdKernelPfS_S_i,"",@"SHT_CUDA_INFO"
	.sectionflags	@""
	.align	4


	//----- nvinfo : EIATTR_CUDA_API_VERSION
	.align		4
        /*0000*/ 	.byte	0x04, 0x37
        /*0002*/ 	.short	(.L_7 - .L_6)
.L_6:
        /*0004*/ 	.word	0x00000082


	//----- nvinfo : EIATTR_KPARAM_INFO
	.align		4
.L_7:
        /*0008*/ 	.byte	0x04, 0x17
        /*000a*/ 	.short	(.L_9 - .L_8)
.L_8:
        /*000c*/ 	.word	0x00000000
        /*0010*/ 	.short	0x0003
        /*0012*/ 	.short	0x0018
        /*0014*/ 	.byte	0x00, 0xf0, 0x11, 0x00


	//----- nvinfo : EIATTR_KPARAM_INFO
	.align		4
.L_9:
        /*0018*/ 	.byte	0x04, 0x17
        /*001a*/ 	.short	(.L_11 - .L_10)
.L_10:
        /*001c*/ 	.word	0x00000000
        /*0020*/ 	.short	0x0002
        /*0022*/ 	.short	0x0010
        /*0024*/ 	.byte	0x00, 0xf5, 0x21, 0x00


	//----- nvinfo : EIATTR_KPARAM_INFO
	.align		4
.L_11:
        /*0028*/ 	.byte	0x04, 0x17
        /*002a*/ 	.short	(.L_13 - .L_12)
.L_12:
        /*002c*/ 	.word	0x00000000
        /*0030*/ 	.short	0x0001
        /*0032*/ 	.short	0x0008
        /*0034*/ 	.byte	0x00, 0xf5, 0x21, 0x00


	//----- nvinfo : EIATTR_KPARAM_INFO
	.align		4
.L_13:
        /*0038*/ 	.byte	0x04, 0x17
        /*003a*/ 	.short	(.L_15 - .L_14)
.L_14:
        /*003c*/ 	.word	0x00000000
        /*0040*/ 	.short	0x0000
        /*0042*/ 	.short	0x0000
        /*0044*/ 	.byte	0x00, 0xf5, 0x21, 0x00


	//----- nvinfo : EIATTR_SPARSE_MMA_MASK
	.align		4
.L_15:
        /*0048*/ 	.byte	0x03, 0x50
        /*004a*/ 	.short	0x0000


	//----- nvinfo : EIATTR_MAXREG_COUNT
	.align		4
        /*004c*/ 	.byte	0x03, 0x1b
        /*004e*/ 	.short	0x00ff


	//----- nvinfo : EIATTR_MERCURY_ISA_VERSION
	.align		4
        /*0050*/ 	.byte	0x03, 0x5f
        /*0052*/ 	.short	0x0101


	//----- nvinfo : EIATTR_VRC_CTA_INIT_COUNT
	.align		4
        /*0054*/ 	.byte	0x02, 0x4a
	.zero		1
	.zero		1


	//----- nvinfo : EIATTR_EXIT_INSTR_OFFSETS
	.align		4
        /*0058*/ 	.byte	0x04, 0x1c
        /*005a*/ 	.short	(.L_17 - .L_16)


	//   ....[0]....
.L_16:
        /*005c*/ 	.word	0x00000070


	//   ....[1]....
        /*0060*/ 	.word	0x00000130


	//----- nvinfo : EIATTR_CBANK_PARAM_SIZE
	.align		4
.L_17:
        /*0064*/ 	.byte	0x03, 0x19
        /*0066*/ 	.short	0x001c


	//----- nvinfo : EIATTR_PARAM_CBANK
	.align		4
        /*0068*/ 	.byte	0x04, 0x0a
        /*006a*/ 	.short	(.L_19 - .L_18)
	.align		4
.L_18:
        /*006c*/ 	.word	index@(.nv.constant0._Z13dotProdKernelPfS_S_i)
        /*0070*/ 	.short	0x0380
        /*0072*/ 	.short	0x001c


	//----- nvinfo : EIATTR_SW_WAR
	.align		4
.L_19:
        /*0074*/ 	.byte	0x04, 0x36
        /*0076*/ 	.short	(.L_21 - .L_20)
.L_20:
        /*0078*/ 	.word	0x00000008
.L_21:


//--------------------- .nv.callgraph             --------------------------
	.section	.nv.callgraph,"",@"SHT_CUDA_CALLGRAPH"
	.align	4
	.sectionentsize	8
	.align		4
        /*0000*/ 	.word	0x00000000
	.align		4
        /*0004*/ 	.word	0xffffffff
	.align		4
        /*0008*/ 	.word	0x00000000
	.align		4
        /*000c*/ 	.word	0xfffffffe
	.align		4
        /*0010*/ 	.word	0x00000000
	.align		4
        /*0014*/ 	.word	0xfffffffd
	.align		4
        /*0018*/ 	.word	0x00000000
	.align		4
        /*001c*/ 	.word	0xfffffffc


//--------------------- .text._Z13dotProdKernelPfS_S_i --------------------------
	.section	.text._Z13dotProdKernelPfS_S_i,"ax",@progbits
	.align	128
        .global         _Z13dotProdKernelPfS_S_i
        .type           _Z13dotProdKernelPfS_S_i,@function
        .size           _Z13dotProdKernelPfS_S_i,(.L_x_1 - _Z13dotProdKernelPfS_S_i)
        .other          _Z13dotProdKernelPfS_S_i,@"STO_CUDA_ENTRY STV_DEFAULT"
_Z13dotProdKernelPfS_S_i:
.text._Z13dotProdKernelPfS_S_i:
[----:B------:R-:W-:Y:S01]  /*0000*/  LDC R1, c[0x0][0x37c] ;  /* 0x0000df00ff017b82 */ /* 0x000fe20000000800 */
[----:B------:R-:W0:Y:S01]  /*0010*/  S2R R9, SR_CTAID.X ;  /* 0x0000000000097919 */ /* 0x000e220000002500 */
[----:B------:R-:W0:Y:S01]  /*0020*/  LDCU UR4, c[0x0][0x360] ;  /* 0x00006c00ff0477ac */ /* 0x000e220008000800 */
[----:B------:R-:W0:Y:S01]  /*0030*/  S2R R0, SR_TID.X ;  /* 0x0000000000007919 */ /* 0x000e220000002100 */
[----:B------:R-:W1:Y:S01]  /*0040*/  LDCU UR5, c[0x0][0x398] ;  /* 0x00007300ff0577ac */ /* 0x000e620008000800 */
[----:B0-----:R-:W-:-:S05]  /*0050*/  IMAD R9, R9, UR4, R0 ;  /* 0x0000000409097c24 */ /* 0x001fca000f8e0200 */
[----:B-1----:R-:W-:-:S13]  /*0060*/  ISETP.GE.AND P0, PT, R9, UR5, PT ;  /* 0x0000000509007c0c */ /* 0x002fda000bf06270 */
[----:B------:R-:W-:Y:S05]  /*0070*/  @P0 EXIT ;  /* 0x000000000000094d */ /* 0x000fea0003800000 */
[----:B------:R-:W0:Y:S01]  /*0080*/  LDC.64 R2, c[0x0][0x380] ;  /* 0x0000e000ff027b82 */ /* 0x000e220000000a00 */
[----:B------:R-:W1:Y:S07]  /*0090*/  LDCU.64 UR4, c[0x0][0x358] ;  /* 0x00006b00ff0477ac */ /* 0x000e6e0008000a00 */
[----:B------:R-:W2:Y:S08]  /*00a0*/  LDC.64 R4, c[0x0][0x388] ;  /* 0x0000e200ff047b82 */ /* 0x000eb00000000a00 */
[----:B------:R-:W3:Y:S01]  /*00b0*/  LDC.64 R6, c[0x0][0x390] ;  /* 0x0000e400ff067b82 */ /* 0x000ee20000000a00 */
[----:B0-----:R-:W-:-:S06]  /*00c0*/  IMAD.WIDE R2, R9, 0x4, R2 ;  /* 0x0000000409027825 */ /* 0x001fcc00078e0202 */
[----:B-1----:R-:W4:Y:S01]  /*00d0*/  LDG.E R2, desc[UR4][R2.64] ;  /* 0x0000000402027981 */ /* 0x002f22000c1e1900 */
[----:B--2---:R-:W-:-:S06]  /*00e0*/  IMAD.WIDE R4, R9, 0x4, R4 ;  /* 0x0000000409047825 */ /* 0x004fcc00078e0204 */
[----:B------:R-:W4:Y:S01]  /*00f0*/  LDG.E R5, desc[UR4][R4.64] ;  /* 0x0000000404057981 */ /* 0x000f22000c1e1900 */
[----:B---3--:R-:W-:-:S04]  /*0100*/  IMAD.WIDE R6, R9, 0x4, R6 ;  /* 0x0000000409067825 */ /* 0x008fc800078e0206 */
[----:B----4-:R-:W-:-:S05]  /*0110*/  FMUL R9, R2, R5 ;  /* 0x0000000502097220 */ /* 0x010fca0000400000 */
[----:B------:R-:W-:Y:S01]  /*0120*/  STG.E desc[UR4][R6.64], R9 ;  /* 0x0000000906007986 */ /* 0x000fe2000c101904 */
[----:B------:R-:W-:Y:S05]  /*0130*/  EXIT ;  /* 0x000000000000794d */ /* 0x000fea0003800000 */
.L_x_0:
[----:B------:R-:W-:-:S00]  /*0140*/  BRA `(.L_x_0) ;  /* 0xfffffffc00fc7947 */ /* 0x000fc0000383ffff */
[----:B------:R-:W-:-:S00]  /*0150*/  NOP ;  /* 0x0000000000007918 */ /* 0x000fc00000000000 */
        /* <DEDUP_REMOVED lines=10> */
.L_x_1:


//--------------------- .nv.shared.reserved.0     --------------------------
	.section	.nv.shared.reserved.0,"aw",@nobits
	.weak		__nv_reservedSMEM_offset_0_alias
	.size		__nv_reservedSMEM_offset_0_alias, 0, 64
	.other		__nv_reservedSMEM_offset_0_alias,@"STO_CUDA_RESERVED_SHARED STV_DEFAULT"
__nv_reservedSMEM_offset_0_alias:
	.zero		0
	.zero		64


//--------------------- .nv.constant0._Z13dotProdKernelPfS_S_i --------------------------
	.section	.nv.constant0._Z13dotProdKernelPfS_S_i,"a",@progbits
	.sectionflags	@""
	.align	4
.nv.constant0._Z13dotProdKernelPfS_S_i:
	.zero		924


//--------------------- SYMBOLS --------------------------

	.type		.nv.reservedSmem.offset0,@object
	.size		.nv.reservedSmem.offset0,0x4
